	.headerflags	@"EF_CUDA_TEXMODE_UNIFIED EF_CUDA_64BIT_ADDRESS EF_CUDA_ACCELERATORS EF_CUDA_SM90 EF_CUDA_VIRTUAL_SM(EF_CUDA_SM90)"
	.elftype	@"ET_EXEC"


//--------------------- .nv.info                  --------------------------
	.section	.nv.info,"",@"SHT_CUDA_INFO"
	.align	4


	//----- nvinfo : EIATTR_REGCOUNT
	.align		4
        /*0000*/ 	.byte	0x04, 0x2f
        /*0002*/ 	.short	(.L_2 - .L_1)
	.align		4
.L_1:
        /*0004*/ 	.word	index@(triton_red_fused__native_batch_norm_legit_leaky_relu_0)
        /*0008*/ 	.word	0x00000020


	//----- nvinfo : EIATTR_MIN_STACK_SIZE
	.align		4
.L_2:
        /*000c*/ 	.byte	0x04, 0x12
        /*000e*/ 	.short	(.L_4 - .L_3)
	.align		4
.L_3:
        /*0010*/ 	.word	index@(triton_red_fused__native_batch_norm_legit_leaky_relu_0)
        /*0014*/ 	.word	0x00000000


	//----- nvinfo : EIATTR_FRAME_SIZE
	.align		4
.L_4:
        /*0018*/ 	.byte	0x04, 0x11
        /*001a*/ 	.short	(.L_6 - .L_5)
	.align		4
.L_5:
        /*001c*/ 	.word	index@(triton_red_fused__native_batch_norm_legit_leaky_relu_0)
        /*0020*/ 	.word	0x00000000


	//----- nvinfo : EIATTR_MIN_STACK_SIZE
	.align		4
.L_6:
        /*0024*/ 	.byte	0x04, 0x12
        /*0026*/ 	.short	(.L_8 - .L_7)
	.align		4
.L_7:
        /*0028*/ 	.word	index@(triton_red_fused__native_batch_norm_legit_leaky_relu_0)
        /*002c*/ 	.word	0x00000000
.L_8:


//--------------------- .nv.info.triton_red_fused__native_batch_norm_legit_leaky_relu_0 --------------------------
	.section	.nv.info.triton_red_fused__native_batch_norm_legit_leaky_relu_0,"",@"SHT_CUDA_INFO"
	.sectionflags	@""
	.align	4


	//----- nvinfo : EIATTR_CUDA_API_VERSION
	.align		4
        /*0000*/ 	.byte	0x04, 0x37
        /*0002*/ 	.short	(.L_10 - .L_9)
.L_9:
        /*0004*/ 	.word	0x0000007c


	//----- nvinfo : EIATTR_KPARAM_INFO
	.align		4
.L_10:
        /*0008*/ 	.byte	0x04, 0x17
        /*000a*/ 	.short	(.L_12 - .L_11)
.L_11:
        /*000c*/ 	.word	0x00000000
        /*0010*/ 	.short	0x0005
        /*0012*/ 	.short	0x0024
        /*0014*/ 	.byte	0x00, 0xf0, 0x11, 0x00


	//----- nvinfo : EIATTR_KPARAM_INFO
	.align		4
.L_12:
        /*0018*/ 	.byte	0x04, 0x17
        /*001a*/ 	.short	(.L_14 - .L_13)
.L_13:
        /*001c*/ 	.word	0x00000000
        /*0020*/ 	.short	0x0004
        /*0022*/ 	.short	0x0020
        /*0024*/ 	.byte	0x00, 0xf0, 0x11, 0x00


	//----- nvinfo : EIATTR_KPARAM_INFO
	.align		4
.L_14:
        /*0028*/ 	.byte	0x04, 0x17
        /*002a*/ 	.short	(.L_16 - .L_15)
.L_15:
        /*002c*/ 	.word	0x00000000
        /*0030*/ 	.short	0x0003
        /*0032*/ 	.short	0x0018
        /*0034*/ 	.byte	0x00, 0xf4, 0x21, 0x00


	//----- nvinfo : EIATTR_KPARAM_INFO
	.align		4
.L_16:
        /*0038*/ 	.byte	0x04, 0x17
        /*003a*/ 	.short	(.L_18 - .L_17)
.L_17:
        /*003c*/ 	.word	0x00000000
        /*0040*/ 	.short	0x0002
        /*0042*/ 	.short	0x0010
        /*0044*/ 	.byte	0x00, 0xf4, 0x21, 0x00


	//----- nvinfo : EIATTR_KPARAM_INFO
	.align		4
.L_18:
        /*0048*/ 	.byte	0x04, 0x17
        /*004a*/ 	.short	(.L_20 - .L_19)
.L_19:
        /*004c*/ 	.word	0x00000000
        /*0050*/ 	.short	0x0001
        /*0052*/ 	.short	0x0008
        /*0054*/ 	.byte	0x00, 0xf4, 0x21, 0x00


	//----- nvinfo : EIATTR_KPARAM_INFO
	.align		4
.L_20:
        /*0058*/ 	.byte	0x04, 0x17
        /*005a*/ 	.short	(.L_22 - .L_21)
.L_21:
        /*005c*/ 	.word	0x00000000
        /*0060*/ 	.short	0x0000
        /*0062*/ 	.short	0x0000
        /*0064*/ 	.byte	0x00, 0xf4, 0x21, 0x00


	//----- nvinfo : EIATTR_SPARSE_MMA_MASK
	.align		4
.L_22:
        /*0068*/ 	.byte	0x03, 0x50
        /*006a*/ 	.short	0x0000


	//----- nvinfo : EIATTR_MAXREG_COUNT
	.align		4
        /*006c*/ 	.byte	0x03, 0x1b
        /*006e*/ 	.short	0x0080


	//----- nvinfo : EIATTR_COOP_GROUP_MASK_REGIDS
	.align		4
        /*0070*/ 	.byte	0x04, 0x29
        /*0072*/ 	.short	(.L_24 - .L_23)


	//   ....[0]....
.L_23:
        /*0074*/ 	.word	0xffffffff


	//   ....[1]....
        /*0078*/ 	.word	0xffffffff


	//   ....[2]....
        /*007c*/ 	.word	0xffffffff


	//   ....[3]....
        /*0080*/ 	.word	0xffffffff


	//   ....[4]....
        /*0084*/ 	.word	0xffffffff


	//   ....[5]....
        /*0088*/ 	.word	0xffffffff


	//   ....[6]....
        /*008c*/ 	.word	0xffffffff


	//   ....[7]....
        /*0090*/ 	.word	0xffffffff


	//   ....[8]....
        /*0094*/ 	.word	0xffffffff


	//   ....[9]....
        /*0098*/ 	.word	0xffffffff


	//   ....[10]....
        /*009c*/ 	.word	0xffffffff


	//   ....[11]....
        /*00a0*/ 	.word	0xffffffff


	//   ....[12]....
        /*00a4*/ 	.word	0xffffffff


	//   ....[13]....
        /*00a8*/ 	.word	0xffffffff


	//   ....[14]....
        /*00ac*/ 	.word	0xffffffff


	//   ....[15]....
        /*00b0*/ 	.word	0xffffffff


	//   ....[16]....
        /*00b4*/ 	.word	0xffffffff


	//   ....[17]....
        /*00b8*/ 	.word	0xffffffff


	//   ....[18]....
        /*00bc*/ 	.word	0xffffffff


	//   ....[19]....
        /*00c0*/ 	.word	0xffffffff


	//   ....[20]....
        /*00c4*/ 	.word	0xffffffff


	//   ....[21]....
        /*00c8*/ 	.word	0xffffffff


	//----- nvinfo : EIATTR_COOP_GROUP_INSTR_OFFSETS
	.align		4
.L_24:
        /*00cc*/ 	.byte	0x04, 0x28
        /*00ce*/ 	.short	(.L_26 - .L_25)


	//   ....[0]....
.L_25:
        /*00d0*/ 	.word	0x000006f0


	//   ....[1]....
        /*00d4*/ 	.word	0x00000740


	//   ....[2]....
        /*00d8*/ 	.word	0x00000840


	//   ....[3]....
        /*00dc*/ 	.word	0x000008a0


	//   ....[4]....
        /*00e0*/ 	.word	0x00000980


	//   ....[5]....
        /*00e4*/ 	.word	0x000009d0


	//   ....[6]....
        /*00e8*/ 	.word	0x00000ac0


	//   ....[7]....
        /*00ec*/ 	.word	0x00000b20


	//   ....[8]....
        /*00f0*/ 	.word	0x00000bf0


	//   ....[9]....
        /*00f4*/ 	.word	0x00000c50


	//   ....[10]....
        /*00f8*/ 	.word	0x00000d80


	//   ....[11]....
        /*00fc*/ 	.word	0x00000d90


	//   ....[12]....
        /*0100*/ 	.word	0x00000da0


	//   ....[13]....
        /*0104*/ 	.word	0x00000de0


	//   ....[14]....
        /*0108*/ 	.word	0x00000ef0


	//   ....[15]....
        /*010c*/ 	.word	0x00000f80


	//   ....[16]....
        /*0110*/ 	.word	0x00000fa0


	//   ....[17]....
        /*0114*/ 	.word	0x00001030


	//   ....[18]....
        /*0118*/ 	.word	0x000010a0


	//   ....[19]....
        /*011c*/ 	.word	0x000010f0


	//   ....[20]....
        /*0120*/ 	.word	0x000011c0


	//   ....[21]....
        /*0124*/ 	.word	0x00001210


	//----- nvinfo : EIATTR_EXIT_INSTR_OFFSETS
	.align		4
.L_26:
        /*0128*/ 	.byte	0x04, 0x1c
        /*012a*/ 	.short	(.L_28 - .L_27)


	//   ....[0]....
.L_27:
        /*012c*/ 	.word	0x00001710


	//   ....[1]....
        /*0130*/ 	.word	0x00001730


	//----- nvinfo : EIATTR_REQNTID
	.align		4
.L_28:
        /*0134*/ 	.byte	0x04, 0x10
        /*0136*/ 	.short	(.L_30 - .L_29)
.L_29:
        /*0138*/ 	.word	0x00000200
        /*013c*/ 	.word	0x00000001
        /*0140*/ 	.word	0x00000001


	//----- nvinfo : EIATTR_CBANK_PARAM_SIZE
	.align		4
.L_30:
        /*0144*/ 	.byte	0x03, 0x19
        /*0146*/ 	.short	0x0028


	//----- nvinfo : EIATTR_PARAM_CBANK
	.align		4
        /*0148*/ 	.byte	0x04, 0x0a
        /*014a*/ 	.short	(.L_32 - .L_31)
	.align		4
.L_31:
        /*014c*/ 	.word	index@(.nv.constant0.triton_red_fused__native_batch_norm_legit_leaky_relu_0)
        /*0150*/ 	.short	0x0210
        /*0152*/ 	.short	0x0028


	//----- nvinfo : EIATTR_SW_WAR
	.align		4
.L_32:
        /*0154*/ 	.byte	0x04, 0x36
        /*0156*/ 	.short	(.L_34 - .L_33)
.L_33:
        /*0158*/ 	.word	0x00000008
.L_34:


//--------------------- .nv.callgraph             --------------------------
	.section	.nv.callgraph,"",@"SHT_CUDA_CALLGRAPH"
	.align	4
	.sectionentsize	8
	.align		4
        /*0000*/ 	.word	0x00000000
	.align		4
        /*0004*/ 	.word	0xffffffff
	.align		4
        /*0008*/ 	.word	0x00000000
	.align		4
        /*000c*/ 	.word	0xfffffffe
	.align		4
        /*0010*/ 	.word	0x00000000
	.align		4
        /*0014*/ 	.word	0xfffffffd
	.align		4
        /*0018*/ 	.word	0x00000000
	.align		4
        /*001c*/ 	.word	0xfffffffc


//--------------------- .nv.constant4             --------------------------
	.section	.nv.constant4,"a",@progbits
	.align	8
	.align		8
.nv.constant4:
        /*0000*/ 	.dword	_$_str


//--------------------- .text.triton_red_fused__native_batch_norm_legit_leaky_relu_0 --------------------------
	.section	.text.triton_red_fused__native_batch_norm_legit_leaky_relu_0,"ax",@progbits
	.sectionflags	@"SHF_BARRIERS=1"
	.align	128
        .global         triton_red_fused__native_batch_norm_legit_leaky_relu_0
        .type           triton_red_fused__native_batch_norm_legit_leaky_relu_0,@function
        .size           triton_red_fused__native_batch_norm_legit_leaky_relu_0,(.L_x_2 - triton_red_fused__native_batch_norm_legit_leaky_relu_0)
        .other          triton_red_fused__native_batch_norm_legit_leaky_relu_0,@"STO_CUDA_ENTRY STV_DEFAULT"
triton_red_fused__native_batch_norm_legit_leaky_relu_0:
.text.triton_red_fused__native_batch_norm_legit_leaky_relu_0:
[----:B------:R-:W0:Y:S02]  /*0000*/  LDC R1, c[0x0][0x28] ;  /* 0x00000a00ff017b82 */ /* 0x000e240000000800 */
[----:B------:R-:W1:Y:S01]  /*0010*/  S2R R20, SR_TID.X ;  /* 0x0000000000147919 */ /* 0x000e620000002100 */
[----:B------:R-:W2:Y:S01]  /*0020*/  LDC.64 R12, c[0x0][0x210] ;  /* 0x00008400ff0c7b82 */ /* 0x000ea20000000a00 */
[----:B------:R-:W-:Y:S02]  /*0030*/  CS2R R4, SRZ ;  /* 0x0000000000047805 */ /* 0x000fe4000001ff00 */
[----:B------:R-:W-:Y:S01]  /*0040*/  CS2R R6, SRZ ;  /* 0x0000000000067805 */ /* 0x000fe2000001ff00 */
[----:B------:R-:W3:Y:S01]  /*0050*/  S2R R3, SR_CTAID.X ;  /* 0x0000000000037919 */ /* 0x000ee20000002500 */
[----:B------:R-:W-:Y:S01]  /*0060*/  ULDC.64 UR6, c[0x0][0x208] ;  /* 0x0000820000067ab9 */ /* 0x000fe20000000a00 */
[----:B------:R-:W-:Y:S02]  /*0070*/  CS2R R8, SRZ ;  /* 0x0000000000087805 */ /* 0x000fe4000001ff00 */
[----:B------:R-:W-:Y:S02]  /*0080*/  CS2R R10, SRZ ;  /* 0x00000000000a7805 */ /* 0x000fe4000001ff00 */
[----:B-1----:R-:W-:-:S04]  /*0090*/  SHF.L.U32 R16, R20, 0x2, RZ ;  /* 0x0000000214107819 */ /* 0x002fc800000006ff */
[----:B------:R-:W-:Y:S02]  /*00a0*/  LOP3.LUT R14, R16, 0x7fc, RZ, 0xc0, !PT ;  /* 0x000007fc100e7812 */ /* 0x000fe400078ec0ff */
[C---:B---3--:R-:W-:Y:S02]  /*00b0*/  ISETP.GE.AND P1, PT, R3.reuse, 0x100, PT ;  /* 0x000001000300780c */ /* 0x048fe40003f26270 */
[----:B------:R-:W-:-:S05]  /*00c0*/  LEA R14, R3, R14, 0xc ;  /* 0x0000000e030e7211 */ /* 0x000fca00078e60ff */
[----:B--2---:R-:W-:-:S06]  /*00d0*/  IMAD.WIDE R12, R14, 0x4, R12 ;  /* 0x000000040e0c7825 */ /* 0x004fcc00078e020c */
[----:B------:R-:W2:Y:S04]  /*00e0*/  @!P1 LDG.E.EL.128 R4, desc[UR6][R12.64] ;  /* 0x000000060c049981 */ /* 0x000ea8000c2e1d00 */
[----:B------:R-:W3:Y:S01]  /*00f0*/  @!P1 LDG.E.EL.128 R8, desc[UR6][R12.64+0x2000] ;  /* 0x002000060c089981 */ /* 0x000ee2000c2e1d00 */
[----:B------:R-:W-:Y:S01]  /*0100*/  HFMA2.MMA R19, -RZ, RZ, 2, 0 ;  /* 0x40000000ff137435 */ /* 0x000fe200000001ff */
[----:B------:R-:W1:Y:S01]  /*0110*/  S2UR UR5, SR_CgaCtaId ;  /* 0x00000000000579c3 */ /* 0x000e620000008800 */
[----:B------:R-:W-:-:S08]  /*0120*/  UMOV UR4, 0x400 ;  /* 0x0000040000047882 */ /* 0x000fd00000000000 */
[----:B------:R-:W-:-:S06]  /*0130*/  FSEL R19, R19, 1, !P1 ;  /* 0x3f80000013137808 */ /* 0x000fcc0004800000 */
[----:B------:R-:W4:Y:S01]  /*0140*/  MUFU.RCP R19, R19 ;  /* 0x0000001300137308 */ /* 0x000f220000001000 */
[----:B-1----:R-:W-:Y:S01]  /*0150*/  UPRMT UR4, UR5, 0x654, UR4 ;  /* 0x0000065405047896 */ /* 0x002fe20008000004 */
[----:B--2---:R-:W-:Y:S02]  /*0160*/  SEL R5, R5, RZ, !P1 ;  /* 0x000000ff05057207 */ /* 0x004fe40004800000 */
[----:B------:R-:W-:Y:S02]  /*0170*/  SEL R4, R4, RZ, !P1 ;  /* 0x000000ff04047207 */ /* 0x000fe40004800000 */
[----:B---3--:R-:W-:Y:S02]  /*0180*/  SEL R9, R9, RZ, !P1 ;  /* 0x000000ff09097207 */ /* 0x008fe40004800000 */
[----:B------:R-:W-:Y:S02]  /*0190*/  FSEL R23, R5, RZ, !P1 ;  /* 0x000000ff05177208 */ /* 0x000fe40004800000 */
[----:B------:R-:W-:-:S02]  /*01a0*/  SEL R22, R8, RZ, !P1 ;  /* 0x000000ff08167207 */ /* 0x000fc40004800000 */
[----:B------:R-:W-:Y:S01]  /*01b0*/  FSEL R21, R4, RZ, !P1 ;  /* 0x000000ff04157208 */ /* 0x000fe20004800000 */
[----:B------:R-:W-:Y:S01]  /*01c0*/  FADD R2, -R23, R9 ;  /* 0x0000000917027221 */ /* 0x000fe20000000100 */
[----:B------:R-:W-:Y:S02]  /*01d0*/  FSEL R4, RZ, 4, P1 ;  /* 0x40800000ff047808 */ /* 0x000fe40000800000 */
[----:B------:R-:W-:Y:S01]  /*01e0*/  SEL R6, R6, RZ, !P1 ;  /* 0x000000ff06067207 */ /* 0x000fe20004800000 */
[----:B------:R-:W-:Y:S01]  /*01f0*/  FADD R0, -R21, R22 ;  /* 0x0000001615007221 */ /* 0x000fe20000000100 */
[-C--:B----4-:R-:W-:Y:S01]  /*0200*/  FFMA R8, R2, R19.reuse, R23 ;  /* 0x0000001302087223 */ /* 0x090fe20000000017 */
[C---:B------:R-:W-:Y:S01]  /*0210*/  FMUL R25, R4.reuse, 16777216 ;  /* 0x4b80000004197820 */ /* 0x040fe20000400000 */
[----:B------:R-:W-:Y:S01]  /*0220*/  FSETP.GEU.AND P0, PT, R4, 1.175494350822287508e-38, PT ;  /* 0x008000000400780b */ /* 0x000fe20003f0e000 */
[----:B------:R-:W-:Y:S01]  /*0230*/  FFMA R5, R0, R19, R21 ;  /* 0x0000001300057223 */ /* 0x000fe20000000015 */
[----:B------:R-:W-:Y:S01]  /*0240*/  FADD R23, R9, -R8 ;  /* 0x8000000809177221 */ /* 0x000fe20000000000 */
[----:B------:R-:W-:-:S02]  /*0250*/  FSEL R29, R6, RZ, !P1 ;  /* 0x000000ff061d7208 */ /* 0x000fc40004800000 */
[----:B------:R-:W-:Y:S01]  /*0260*/  FADD R21, R22, -R5 ;  /* 0x8000000516157221 */ /* 0x000fe20000000000 */
[----:B------:R-:W-:Y:S01]  /*0270*/  FFMA R26, R2, R23, RZ ;  /* 0x00000017021a7223 */ /* 0x000fe200000000ff */
[----:B------:R-:W-:Y:S02]  /*0280*/  FSEL R2, RZ, 6, P1 ;  /* 0x40c00000ff027808 */ /* 0x000fe40000800000 */
[----:B------:R-:W-:Y:S01]  /*0290*/  FSEL R23, R25, R4, !P0 ;  /* 0x0000000419177208 */ /* 0x000fe20004000000 */
[----:B------:R-:W-:Y:S01]  /*02a0*/  FFMA R9, R0, R21, RZ ;  /* 0x0000001500097223 */ /* 0x000fe200000000ff */
[----:B------:R-:W-:Y:S01]  /*02b0*/  SEL R21, R10, RZ, !P1 ;  /* 0x000000ff0a157207 */ /* 0x000fe20004800000 */
[C---:B------:R-:W-:Y:S01]  /*02c0*/  FMUL R25, R2.reuse, 16777216 ;  /* 0x4b80000002197820 */ /* 0x040fe20000400000 */
[----:B------:R-:W-:Y:S01]  /*02d0*/  FSETP.GEU.AND P2, PT, R2, 1.175494350822287508e-38, PT ;  /* 0x008000000200780b */ /* 0x000fe20003f4e000 */
[----:B------:R-:W-:Y:S01]  /*02e0*/  FADD R9, R9, R26 ;  /* 0x0000001a09097221 */ /* 0x000fe20000000000 */
[----:B------:R-:W1:Y:S01]  /*02f0*/  MUFU.RCP R23, R23 ;  /* 0x0000001700177308 */ /* 0x000e620000001000 */
[----:B------:R-:W-:Y:S01]  /*0300*/  FSEL R10, RZ, 2, P1 ;  /* 0x40000000ff0a7808 */ /* 0x000fe20000800000 */
[----:B------:R-:W-:Y:S01]  /*0310*/  FADD R0, -R29, R21 ;  /* 0x000000151d007221 */ /* 0x000fe20000000100 */
[----:B------:R-:W-:-:S02]  /*0320*/  FSEL R27, R25, R2, !P2 ;  /* 0x00000002191b7208 */ /* 0x000fc40005000000 */
[----:B------:R-:W-:Y:S01]  /*0330*/  SEL R7, R7, RZ, !P1 ;  /* 0x000000ff07077207 */ /* 0x000fe20004800000 */
[----:B------:R-:W-:Y:S01]  /*0340*/  FMUL R25, R10, 16777216 ;  /* 0x4b8000000a197820 */ /* 0x000fe20000400000 */
[C---:B------:R-:W-:Y:S01]  /*0350*/  FFMA R6, R0.reuse, R19, R29 ;  /* 0x0000001300067223 */ /* 0x040fe2000000001d */
[----:B------:R-:W2:Y:S01]  /*0360*/  MUFU.RCP R22, R27 ;  /* 0x0000001b00167308 */ /* 0x000ea20000001000 */
[----:B------:R-:W-:Y:S02]  /*0370*/  FSEL R26, R5, RZ, !P1 ;  /* 0x000000ff051a7208 */ /* 0x000fe40004800000 */
[----:B------:R-:W-:Y:S01]  /*0380*/  FADD R21, R21, -R6 ;  /* 0x8000000615157221 */ /* 0x000fe20000000000 */
[CC--:B------:R-:W-:Y:S02]  /*0390*/  FSEL R24, R25.reuse, R10.reuse, !P0 ;  /* 0x0000000a19187208 */ /* 0x0c0fe40004000000 */
[----:B------:R-:W-:Y:S01]  /*03a0*/  FSEL R29, R25, R10, !P2 ;  /* 0x0000000a191d7208 */ /* 0x000fe20005000000 */
[----:B------:R-:W-:Y:S01]  /*03b0*/  FFMA R21, R0, R21, RZ ;  /* 0x0000001500157223 */ /* 0x000fe200000000ff */
[----:B------:R-:W-:Y:S01]  /*03c0*/  FSEL R6, R6, RZ, !P1 ;  /* 0x000000ff06067208 */ /* 0x000fe20004800000 */
[----:B-1----:R-:W-:Y:S01]  /*03d0*/  FMUL R0, R23, R24 ;  /* 0x0000001817007220 */ /* 0x002fe20000400000 */
[----:B------:R-:W-:-:S02]  /*03e0*/  FSEL R23, RZ, 8, P1 ;  /* 0x41000000ff177808 */ /* 0x000fc40000800000 */
[----:B------:R-:W-:Y:S02]  /*03f0*/  FSEL R21, R21, RZ, !P1 ;  /* 0x000000ff15157208 */ /* 0x000fe40004800000 */
[C---:B------:R-:W-:Y:S01]  /*0400*/  FSETP.GEU.AND P0, PT, R23.reuse, 1.175494350822287508e-38, PT ;  /* 0x008000001700780b */ /* 0x040fe20003f0e000 */
[C---:B------:R-:W-:Y:S01]  /*0410*/  FMUL R24, R23.reuse, 16777216 ;  /* 0x4b80000017187820 */ /* 0x040fe20000400000 */
[----:B--2---:R-:W-:Y:S01]  /*0420*/  FMUL R22, R22, R29 ;  /* 0x0000001d16167220 */ /* 0x004fe20000400000 */
[----:B------:R-:W-:Y:S02]  /*0430*/  FSETP.NEU.AND P2, PT, R23, RZ, PT ;  /* 0x000000ff1700720b */ /* 0x000fe40003f4d000 */
[----:B------:R-:W-:Y:S02]  /*0440*/  FSEL R25, R25, R10, !P0 ;  /* 0x0000000a19197208 */ /* 0x000fe40004000000 */
[----:B------:R-:W-:Y:S02]  /*0450*/  FSEL R28, R24, R23, !P0 ;  /* 0x00000017181c7208 */ /* 0x000fe40004000000 */
[----:B------:R-:W-:-:S02]  /*0460*/  FSETP.NEU.AND P0, PT, R4, RZ, PT ;  /* 0x000000ff0400720b */ /* 0x000fc40003f0d000 */
[----:B------:R-:W1:Y:S02]  /*0470*/  MUFU.RCP R24, R28 ;  /* 0x0000001c00187308 */ /* 0x000e640000001000 */
[----:B------:R-:W-:Y:S02]  /*0480*/  FSEL R5, R0, RZ, P0 ;  /* 0x000000ff00057208 */ /* 0x000fe40000000000 */
[----:B------:R-:W-:-:S04]  /*0490*/  FSETP.NEU.AND P0, PT, R2, RZ, PT ;  /* 0x000000ff0200720b */ /* 0x000fc80003f0d000 */
[----:B------:R-:W-:Y:S01]  /*04a0*/  FSEL R22, R22, RZ, P0 ;  /* 0x000000ff16167208 */ /* 0x000fe20000000000 */
[----:B-1----:R-:W-:Y:S01]  /*04b0*/  FMUL R24, R24, R25 ;  /* 0x0000001918187220 */ /* 0x002fe20000400000 */
[----:B------:R-:W-:Y:S02]  /*04c0*/  FSEL R25, R8, RZ, !P1 ;  /* 0x000000ff08197208 */ /* 0x000fe40004800000 */
[----:B------:R-:W-:Y:S02]  /*04d0*/  SEL R8, R11, RZ, !P1 ;  /* 0x000000ff0b087207 */ /* 0x000fe40004800000 */
[----:B------:R-:W-:Y:S01]  /*04e0*/  FSEL R11, R7, RZ, !P1 ;  /* 0x000000ff070b7208 */ /* 0x000fe20004800000 */
[----:B------:R-:W-:Y:S01]  /*04f0*/  FADD R25, -R26, R25 ;  /* 0x000000191a197221 */ /* 0x000fe20000000100 */
[----:B------:R-:W-:-:S03]  /*0500*/  FSEL R24, R24, RZ, P2 ;  /* 0x000000ff18187208 */ /* 0x000fc60001000000 */
[----:B------:R-:W-:Y:S01]  /*0510*/  FADD R0, -R11, R8 ;  /* 0x000000080b007221 */ /* 0x000fe20000000100 */
[C---:B------:R-:W-:Y:S01]  /*0520*/  FFMA R7, R25.reuse, R5, R26 ;  /* 0x0000000519077223 */ /* 0x040fe2000000001a */
[----:B------:R-:W-:Y:S02]  /*0530*/  FMUL R25, R25, R25 ;  /* 0x0000001919197220 */ /* 0x000fe40000400000 */
[----:B------:R-:W-:Y:S02]  /*0540*/  FFMA R19, R0, R19, R11 ;  /* 0x0000001300137223 */ /* 0x000fe4000000000b */
[----:B------:R-:W-:Y:S01]  /*0550*/  FMUL R25, R10, R25 ;  /* 0x000000190a197220 */ /* 0x000fe20000400000 */
[----:B------:R-:W-:Y:S01]  /*0560*/  FADD R10, R6, -R7 ;  /* 0x80000007060a7221 */ /* 0x000fe20000000000 */
[----:B------:R-:W-:Y:S01]  /*0570*/  FADD R11, R8, -R19 ;  /* 0x80000013080b7221 */ /* 0x000fe20000000000 */
[----:B------:R-:W-:Y:S02]  /*0580*/  FSEL R8, R9, RZ, !P1 ;  /* 0x000000ff09087208 */ /* 0x000fe40004800000 */
[----:B------:R-:W-:Y:S01]  /*0590*/  FFMA R7, R10, R22, R7 ;  /* 0x000000160a077223 */ /* 0x000fe20000000007 */
[----:B------:R-:W-:Y:S01]  /*05a0*/  FFMA R6, R0, R11, RZ ;  /* 0x0000000b00067223 */ /* 0x000fe200000000ff */
[----:B------:R-:W-:Y:S01]  /*05b0*/  FADD R0, R23, R23 ;  /* 0x0000001717007221 */ /* 0x000fe20000000000 */
[----:B------:R-:W-:Y:S01]  /*05c0*/  FFMA R8, R5, R25, R8 ;  /* 0x0000001905087223 */ /* 0x000fe20000000008 */
[----:B------:R-:W-:-:S02]  /*05d0*/  FMUL R5, R10, R10 ;  /* 0x0000000a0a057220 */ /* 0x000fc40000400000 */
[----:B------:R-:W-:Y:S01]  /*05e0*/  FSEL R6, R6, RZ, !P1 ;  /* 0x000000ff06067208 */ /* 0x000fe20004800000 */
[----:B------:R-:W-:Y:S01]  /*05f0*/  FADD R21, R21, R8 ;  /* 0x0000000815157221 */ /* 0x000fe20000000000 */
[----:B------:R-:W-:Y:S01]  /*0600*/  FSETP.GEU.AND P3, PT, |R0|, 1.175494350822287508e-38, PT ;  /* 0x008000000000780b */ /* 0x000fe20003f6e200 */
[----:B------:R-:W-:Y:S01]  /*0610*/  FMUL R8, R4, R5 ;  /* 0x0000000504087220 */ /* 0x000fe20000400000 */
[----:B------:R-:W-:Y:S01]  /*0620*/  FSEL R4, R19, RZ, !P1 ;  /* 0x000000ff13047208 */ /* 0x000fe20004800000 */
[C---:B------:R-:W-:Y:S01]  /*0630*/  FMUL R5, R0.reuse, 0.25 ;  /* 0x3e80000000057820 */ /* 0x040fe20000400000 */
[----:B------:R-:W-:Y:S01]  /*0640*/  FSETP.GT.AND P0, PT, |R0|, 8.50705917302346158658e+37, PT ;  /* 0x7e8000000000780b */ /* 0x000fe20003f04200 */
[----:B------:R-:W-:Y:S01]  /*0650*/  FFMA R21, R22, R8, R21 ;  /* 0x0000000816157223 */ /* 0x000fe20000000015 */
[----:B------:R-:W-:Y:S01]  /*0660*/  FSETP.NEU.AND P2, PT, R0, RZ, PT ;  /* 0x000000ff0000720b */ /* 0x000fe20003f4d000 */
[----:B------:R-:W-:Y:S01]  /*0670*/  FADD R4, R4, -R7 ;  /* 0x8000000704047221 */ /* 0x000fe20000000000 */
[----:B------:R-:W-:Y:S01]  /*0680*/  FSEL R8, R5, R0, P0 ;  /* 0x0000000005087208 */ /* 0x000fe20000000000 */
[----:B------:R-:W-:-:S02]  /*0690*/  FADD R21, R6, R21 ;  /* 0x0000001506157221 */ /* 0x000fc40000000000 */
[C---:B------:R-:W-:Y:S01]  /*06a0*/  FMUL R9, R4.reuse, R4 ;  /* 0x0000000404097220 */ /* 0x040fe20000400000 */
[----:B------:R-:W-:Y:S01]  /*06b0*/  FFMA R7, R4, R24, R7 ;  /* 0x0000001804077223 */ /* 0x000fe20000000007 */
[----:B------:R-:W-:Y:S02]  /*06c0*/  @!P3 FMUL R8, R8, 16777216 ;  /* 0x4b8000000808b820 */ /* 0x000fe40000400000 */
[----:B------:R-:W-:Y:S01]  /*06d0*/  FMUL R9, R2, R9 ;  /* 0x0000000902097220 */ /* 0x000fe20000400000 */
[----:B------:R-:W-:Y:S01]  /*06e0*/  FMUL R2, R23, 0.25 ;  /* 0x3e80000017027820 */ /* 0x000fe20000400000 */
[----:B------:R-:W1:Y:S02]  /*06f0*/  SHFL.BFLY PT, R4, R7, 0x10, 0x1f ;  /* 0x0e001f0007047f89 */ /* 0x000e6400000e0000 */
[----:B------:R-:W2:Y:S01]  /*0700*/  MUFU.RCP R8, R8 ;  /* 0x0000000800087308 */ /* 0x000ea20000001000 */
[----:B------:R-:W-:Y:S01]  /*0710*/  FFMA R21, R24, R9, R21 ;  /* 0x0000000918157223 */ /* 0x000fe20000000015 */
[----:B------:R-:W-:Y:S01]  /*0720*/  FSEL R9, R2, R23, P0 ;  /* 0x0000001702097208 */ /* 0x000fe20000000000 */
[----:B------:R-:W-:-:S03]  /*0730*/  FADD R2, R0, R0 ;  /* 0x0000000000027221 */ /* 0x000fc60000000000 */
[----:B------:R-:W3:Y:S01]  /*0740*/  SHFL.BFLY PT, R6, R21, 0x10, 0x1f ;  /* 0x0e001f0015067f89 */ /* 0x000ee200000e0000 */
[----:B------:R-:W-:Y:S01]  /*0750*/  @!P3 FMUL R9, R9, 16777216 ;  /* 0x4b8000000909b820 */ /* 0x000fe20000400000 */
[C---:B------:R-:W-:Y:S02]  /*0760*/  FSETP.GEU.AND P3, PT, |R2|.reuse, 1.175494350822287508e-38, PT ;  /* 0x008000000200780b */ /* 0x040fe40003f6e200 */
[----:B------:R-:W-:Y:S01]  /*0770*/  FSETP.GT.AND P0, PT, |R2|, 8.50705917302346158658e+37, PT ;  /* 0x7e8000000200780b */ /* 0x000fe20003f04200 */
[----:B--2---:R-:W-:Y:S01]  /*0780*/  FMUL R10, R8, R9 ;  /* 0x00000009080a7220 */ /* 0x004fe20000400000 */
[----:B------:R-:W-:-:S04]  /*0790*/  FMUL R9, R2, 0.25 ;  /* 0x3e80000002097820 */ /* 0x000fc80000400000 */
[----:B------:R-:W-:Y:S01]  /*07a0*/  FSEL R10, R10, RZ, P2 ;  /* 0x000000ff0a0a7208 */ /* 0x000fe20001000000 */
[----:B-1----:R-:W-:Y:S01]  /*07b0*/  FADD R4, -R7, R4 ;  /* 0x0000000407047221 */ /* 0x002fe20000000100 */
[----:B------:R-:W-:Y:S02]  /*07c0*/  FSEL R19, R9, R2, P0 ;  /* 0x0000000209137208 */ /* 0x000fe40000000000 */
[----:B------:R-:W-:Y:S01]  /*07d0*/  FSETP.NEU.AND P2, PT, R2, RZ, PT ;  /* 0x000000ff0200720b */ /* 0x000fe20003f4d000 */
[C---:B------:R-:W-:Y:S01]  /*07e0*/  FMUL R8, R4.reuse, R4 ;  /* 0x0000000404087220 */ /* 0x040fe20000400000 */
[----:B------:R-:W-:Y:S01]  /*07f0*/  FFMA R7, R4, R10, R7 ;  /* 0x0000000a04077223 */ /* 0x000fe20000000007 */
[----:B------:R-:W-:Y:S01]  /*0800*/  @!P3 FMUL R19, R19, 16777216 ;  /* 0x4b8000001313b820 */ /* 0x000fe20000400000 */
[----:B------:R-:W-:Y:S01]  /*0810*/  FADD R4, R2, R2 ;  /* 0x0000000202047221 */ /* 0x000fe20000000000 */
[----:B------:R-:W-:Y:S01]  /*0820*/  FMUL R8, R23, R8 ;  /* 0x0000000817087220 */ /* 0x000fe20000400000 */
[----:B---3--:R-:W-:-:S02]  /*0830*/  FADD R21, R21, R6 ;  /* 0x0000000615157221 */ /* 0x008fc40000000000 */
[----:B------:R-:W1:Y:S01]  /*0840*/  SHFL.BFLY PT, R6, R7, 0x8, 0x1f ;  /* 0x0d001f0007067f89 */ /* 0x000e6200000e0000 */
[----:B------:R-:W2:Y:S01]  /*0850*/  MUFU.RCP R19, R19 ;  /* 0x0000001300137308 */ /* 0x000ea20000001000 */
[----:B------:R-:W-:Y:S01]  /*0860*/  FFMA R8, R10, R8, R21 ;  /* 0x000000080a087223 */ /* 0x000fe20000000015 */
[----:B------:R-:W-:Y:S01]  /*0870*/  FSEL R10, R5, R0, P0 ;  /* 0x00000000050a7208 */ /* 0x000fe20000000000 */
[C---:B------:R-:W-:Y:S01]  /*0880*/  FMUL R5, R4.reuse, 0.25 ;  /* 0x3e80000004057820 */ /* 0x040fe20000400000 */
[----:B------:R-:W-:Y:S02]  /*0890*/  FSETP.GT.AND P0, PT, |R4|, 8.50705917302346158658e+37, PT ;  /* 0x7e8000000400780b */ /* 0x000fe40003f04200 */
[----:B------:R-:W3:Y:S01]  /*08a0*/  SHFL.BFLY PT, R11, R8, 0x8, 0x1f ;  /* 0x0d001f00080b7f89 */ /* 0x000ee200000e0000 */
[----:B------:R-:W-:Y:S01]  /*08b0*/  @!P3 FMUL R10, R10, 16777216 ;  /* 0x4b8000000a0ab820 */ /* 0x000fe20000400000 */
[----:B------:R-:W-:Y:S02]  /*08c0*/  FSETP.GEU.AND P3, PT, |R4|, 1.175494350822287508e-38, PT ;  /* 0x008000000400780b */ /* 0x000fe40003f6e200 */
[----:B------:R-:W-:Y:S01]  /*08d0*/  FSEL R21, R5, R4, P0 ;  /* 0x0000000405157208 */ /* 0x000fe20000000000 */
[----:B--2---:R-:W-:-:S05]  /*08e0*/  FMUL R10, R19, R10 ;  /* 0x0000000a130a7220 */ /* 0x004fca0000400000 */
[----:B------:R-:W-:-:S05]  /*08f0*/  FSEL R10, R10, RZ, P2 ;  /* 0x000000ff0a0a7208 */ /* 0x000fca0001000000 */
[----:B------:R-:W-:Y:S01]  /*0900*/  @!P3 FMUL R21, R21, 16777216 ;  /* 0x4b8000001515b820 */ /* 0x000fe20000400000 */
[----:B-1----:R-:W-:-:S04]  /*0910*/  FADD R6, -R7, R6 ;  /* 0x0000000607067221 */ /* 0x002fc80000000100 */
[C---:B------:R-:W-:Y:S01]  /*0920*/  FMUL R19, R6.reuse, R6 ;  /* 0x0000000606137220 */ /* 0x040fe20000400000 */
[----:B------:R-:W-:Y:S01]  /*0930*/  FFMA R7, R6, R10, R7 ;  /* 0x0000000a06077223 */ /* 0x000fe20000000007 */
[----:B------:R-:W1:Y:S01]  /*0940*/  MUFU.RCP R21, R21 ;  /* 0x0000001500157308 */ /* 0x000e620000001000 */
[----:B---3--:R-:W-:Y:S01]  /*0950*/  FADD R11, R8, R11 ;  /* 0x0000000b080b7221 */ /* 0x008fe20000000000 */
[----:B------:R-:W-:Y:S01]  /*0960*/  FMUL R19, R0, R19 ;  /* 0x0000001300137220 */ /* 0x000fe20000400000 */
[----:B------:R-:W-:Y:S01]  /*0970*/  FADD R0, R4, R4 ;  /* 0x0000000404007221 */ /* 0x000fe20000000000 */
[----:B------:R-:W2:Y:S02]  /*0980*/  SHFL.BFLY PT, R6, R7, 0x4, 0x1f ;  /* 0x0c801f0007067f89 */ /* 0x000ea400000e0000 */
[----:B------:R-:W-:Y:S01]  /*0990*/  FFMA R11, R10, R19, R11 ;  /* 0x000000130a0b7223 */ /* 0x000fe2000000000b */
[----:B------:R-:W-:Y:S01]  /*09a0*/  FSEL R10, R9, R2, P0 ;  /* 0x00000002090a7208 */ /* 0x000fe20000000000 */
[----:B------:R-:W-:Y:S01]  /*09b0*/  FMUL R9, R0, 0.25 ;  /* 0x3e80000000097820 */ /* 0x000fe20000400000 */
[----:B------:R-:W-:-:S02]  /*09c0*/  FSETP.NEU.AND P0, PT, R4, RZ, PT ;  /* 0x000000ff0400720b */ /* 0x000fc40003f0d000 */
[----:B------:R-:W3:Y:S01]  /*09d0*/  SHFL.BFLY PT, R8, R11, 0x4, 0x1f ;  /* 0x0c801f000b087f89 */ /* 0x000ee200000e0000 */
[----:B------:R-:W-:Y:S01]  /*09e0*/  @!P3 FMUL R10, R10, 16777216 ;  /* 0x4b8000000a0ab820 */ /* 0x000fe20000400000 */
[----:B------:R-:W-:Y:S02]  /*09f0*/  FSETP.GEU.AND P2, PT, |R0|, 1.175494350822287508e-38, PT ;  /* 0x008000000000780b */ /* 0x000fe40003f4e200 */
[----:B------:R-:W-:Y:S01]  /*0a00*/  ISETP.GE.AND P3, PT, R20, 0x10, PT ;  /* 0x000000101400780c */ /* 0x000fe20003f66270 */
[----:B-1----:R-:W-:-:S05]  /*0a10*/  FMUL R10, R21, R10 ;  /* 0x0000000a150a7220 */ /* 0x002fca0000400000 */
[----:B------:R-:W-:Y:S02]  /*0a20*/  FSEL R10, R10, RZ, P0 ;  /* 0x000000ff0a0a7208 */ /* 0x000fe40000000000 */
[----:B------:R-:W-:-:S04]  /*0a30*/  FSETP.GT.AND P0, PT, |R0|, 8.50705917302346158658e+37, PT ;  /* 0x7e8000000000780b */ /* 0x000fc80003f04200 */
[----:B------:R-:W-:Y:S01]  /*0a40*/  FSEL R21, R9, R0, P0 ;  /* 0x0000000009157208 */ /* 0x000fe20000000000 */
[----:B--2---:R-:W-:-:S04]  /*0a50*/  FADD R6, -R7, R6 ;  /* 0x0000000607067221 */ /* 0x004fc80000000100 */
[C---:B------:R-:W-:Y:S01]  /*0a60*/  FMUL R19, R6.reuse, R6 ;  /* 0x0000000606137220 */ /* 0x040fe20000400000 */
[----:B------:R-:W-:Y:S01]  /*0a70*/  FFMA R7, R6, R10, R7 ;  /* 0x0000000a06077223 */ /* 0x000fe20000000007 */
[----:B------:R-:W-:Y:S01]  /*0a80*/  @!P2 FMUL R21, R21, 16777216 ;  /* 0x4b8000001515a820 */ /* 0x000fe20000400000 */
[----:B---3--:R-:W-:Y:S01]  /*0a90*/  FADD R11, R11, R8 ;  /* 0x000000080b0b7221 */ /* 0x008fe20000000000 */
[----:B------:R-:W-:Y:S01]  /*0aa0*/  FMUL R19, R2, R19 ;  /* 0x0000001302137220 */ /* 0x000fe20000400000 */
[----:B------:R-:W-:Y:S01]  /*0ab0*/  FADD R2, R0, R0 ;  /* 0x0000000000027221 */ /* 0x000fe20000000000 */
[----:B------:R-:W1:Y:S02]  /*0ac0*/  SHFL.BFLY PT, R6, R7, 0x2, 0x1f ;  /* 0x0c401f0007067f89 */ /* 0x000e6400000e0000 */
[----:B------:R-:W-:Y:S01]  /*0ad0*/  FFMA R11, R10, R19, R11 ;  /* 0x000000130a0b7223 */ /* 0x000fe2000000000b */
[----:B------:R-:W2:Y:S01]  /*0ae0*/  MUFU.RCP R21, R21 ;  /* 0x0000001500157308 */ /* 0x000ea20000001000 */
[----:B------:R-:W-:Y:S01]  /*0af0*/  FSEL R10, R5, R4, P0 ;  /* 0x00000004050a7208 */ /* 0x000fe20000000000 */
[----:B------:R-:W-:Y:S01]  /*0b00*/  FMUL R19, R2, 0.25 ;  /* 0x3e80000002137820 */ /* 0x000fe20000400000 */
[----:B------:R-:W-:Y:S01]  /*0b10*/  FSETP.NEU.AND P0, PT, R0, RZ, PT ;  /* 0x000000ff0000720b */ /* 0x000fe20003f0d000 */
[----:B------:R-:W3:Y:S02]  /*0b20*/  SHFL.BFLY PT, R8, R11, 0x2, 0x1f ;  /* 0x0c401f000b087f89 */ /* 0x000ee400000e0000 */
[----:B------:R-:W-:Y:S01]  /*0b30*/  @!P2 FMUL R10, R10, 16777216 ;  /* 0x4b8000000a0aa820 */ /* 0x000fe20000400000 */
[----:B------:R-:W-:-:S03]  /*0b40*/  FSETP.GEU.AND P2, PT, |R2|, 1.175494350822287508e-38, PT ;  /* 0x008000000200780b */ /* 0x000fc60003f4e200 */
[----:B--2---:R-:W-:-:S05]  /*0b50*/  FMUL R10, R21, R10 ;  /* 0x0000000a150a7220 */ /* 0x004fca0000400000 */
[----:B------:R-:W-:Y:S01]  /*0b60*/  FSEL R10, R10, RZ, P0 ;  /* 0x000000ff0a0a7208 */ /* 0x000fe20000000000 */
[----:B-1----:R-:W-:Y:S01]  /*0b70*/  FADD R6, -R7, R6 ;  /* 0x0000000607067221 */ /* 0x002fe20000000100 */
[----:B------:R-:W-:-:S03]  /*0b80*/  FSETP.GT.AND P0, PT, |R2|, 8.50705917302346158658e+37, PT ;  /* 0x7e8000000200780b */ /* 0x000fc60003f04200 */
[C---:B------:R-:W-:Y:S01]  /*0b90*/  FMUL R5, R6.reuse, R6 ;  /* 0x0000000606057220 */ /* 0x040fe20000400000 */
[----:B------:R-:W-:Y:S01]  /*0ba0*/  FFMA R7, R6, R10, R7 ;  /* 0x0000000a06077223 */ /* 0x000fe20000000007 */
[----:B------:R-:W-:Y:S01]  /*0bb0*/  FSEL R19, R19, R2, P0 ;  /* 0x0000000213137208 */ /* 0x000fe20000000000 */
[----:B---3--:R-:W-:Y:S01]  /*0bc0*/  FADD R11, R11, R8 ;  /* 0x000000080b0b7221 */ /* 0x008fe20000000000 */
[----:B------:R-:W-:Y:S01]  /*0bd0*/  FMUL R5, R4, R5 ;  /* 0x0000000504057220 */ /* 0x000fe20000400000 */
[----:B------:R-:W-:Y:S01]  /*0be0*/  FSEL R8, R9, R0, P0 ;  /* 0x0000000009087208 */ /* 0x000fe20000000000 */
[----:B------:R-:W1:Y:S01]  /*0bf0*/  SHFL.BFLY PT, R4, R7, 0x1, 0x1f ;  /* 0x0c201f0007047f89 */ /* 0x000e6200000e0000 */
[----:B------:R-:W-:Y:S01]  /*0c00*/  @!P2 FMUL R19, R19, 16777216 ;  /* 0x4b8000001313a820 */ /* 0x000fe20000400000 */
[----:B------:R-:W-:Y:S01]  /*0c10*/  FFMA R5, R10, R5, R11 ;  /* 0x000000050a057223 */ /* 0x000fe2000000000b */
[----:B------:R-:W-:Y:S01]  /*0c20*/  FSETP.NEU.AND P0, PT, R2, RZ, PT ;  /* 0x000000ff0200720b */ /* 0x000fe20003f0d000 */
[----:B------:R-:W-:Y:S01]  /*0c30*/  @!P2 FMUL R8, R8, 16777216 ;  /* 0x4b8000000808a820 */ /* 0x000fe20000400000 */
[----:B------:R-:W-:-:S02]  /*0c40*/  LOP3.LUT P2, RZ, R20, 0x1f, RZ, 0xc0, !PT ;  /* 0x0000001f14ff7812 */ /* 0x000fc4000784c0ff */
[----:B------:R-:W2:Y:S01]  /*0c50*/  SHFL.BFLY PT, R6, R5, 0x1, 0x1f ;  /* 0x0c201f0005067f89 */ /* 0x000ea200000e0000 */
[----:B------:R-:W3:Y:S01]  /*0c60*/  MUFU.RCP R19, R19 ;  /* 0x0000001300137308 */ /* 0x000ee20000001000 */
[----:B------:R-:W-:-:S04]  /*0c70*/  SHF.R.U32.HI R10, RZ, 0x3, R20 ;  /* 0x00000003ff0a7819 */ /* 0x000fc80000011614 */
[----:B------:R-:W-:-:S05]  /*0c80*/  LOP3.LUT R11, R10, 0x3c, RZ, 0xc0, !PT ;  /* 0x0000003c0a0b7812 */ /* 0x000fca00078ec0ff */
[----:B------:R-:W-:Y:S01]  /*0c90*/  @!P2 STS [R11+UR4+0x80], R2 ;  /* 0x000080020b00a988 */ /* 0x000fe20008000804 */
[----:B---3--:R-:W-:Y:S01]  /*0ca0*/  FMUL R8, R19, R8 ;  /* 0x0000000813087220 */ /* 0x008fe20000400000 */
[----:B-1----:R-:W-:-:S04]  /*0cb0*/  FADD R4, -R7, R4 ;  /* 0x0000000407047221 */ /* 0x002fc80000000100 */
[----:B------:R-:W-:Y:S01]  /*0cc0*/  FMUL R9, R4, R4 ;  /* 0x0000000404097220 */ /* 0x000fe20000400000 */
[----:B------:R-:W-:Y:S01]  /*0cd0*/  FSEL R8, R8, RZ, P0 ;  /* 0x000000ff08087208 */ /* 0x000fe20000000000 */
[----:B--2---:R-:W-:Y:S02]  /*0ce0*/  FADD R5, R5, R6 ;  /* 0x0000000605057221 */ /* 0x004fe40000000000 */
[----:B------:R-:W-:Y:S02]  /*0cf0*/  FMUL R9, R0, R9 ;  /* 0x0000000900097220 */ /* 0x000fe40000400000 */
[----:B------:R-:W-:Y:S02]  /*0d00*/  FFMA R0, R4, R8, R7 ;  /* 0x0000000804007223 */ /* 0x000fe40000000007 */
[----:B------:R-:W-:-:S03]  /*0d10*/  FFMA R8, R8, R9, R5 ;  /* 0x0000000908087223 */ /* 0x000fc60000000005 */
[----:B------:R-:W-:Y:S04]  /*0d20*/  @!P2 STS [R11+UR4], R0 ;  /* 0x000000000b00a988 */ /* 0x000fe80008000804 */
[----:B------:R-:W-:Y:S01]  /*0d30*/  @!P2 STS [R11+UR4+0x40], R8 ;  /* 0x000040080b00a988 */ /* 0x000fe20008000804 */
[----:B------:R-:W-:Y:S06]  /*0d40*/  BAR.SYNC.DEFER_BLOCKING 0x0 ;  /* 0x0000000000007b1d */ /* 0x000fec0000010000 */
[----:B------:R-:W1:Y:S04]  /*0d50*/  @!P3 LDS R17, [R16+UR4+0x80] ;  /* 0x000080041011b984 */ /* 0x000e680008000800 */
[----:B------:R-:W2:Y:S04]  /*0d60*/  @!P3 LDS R15, [R16+UR4] ;  /* 0x00000004100fb984 */ /* 0x000ea80008000800 */
[----:B------:R-:W3:Y:S04]  /*0d70*/  @!P3 LDS R18, [R16+UR4+0x40] ;  /* 0x000040041012b984 */ /* 0x000ee80008000800 */
[----:B-1----:R-:W1:Y:S04]  /*0d80*/  SHFL.BFLY PT, R6, R17, 0x8, 0x1f ;  /* 0x0d001f0011067f89 */ /* 0x002e6800000e0000 */
[----:B--2---:R-:W2:Y:S04]  /*0d90*/  SHFL.BFLY PT, R2, R15, 0x8, 0x1f ;  /* 0x0d001f000f027f89 */ /* 0x004ea800000e0000 */
[----:B---3--:R-:W3:Y:S01]  /*0da0*/  SHFL.BFLY PT, R9, R18, 0x8, 0x1f ;  /* 0x0d001f0012097f89 */ /* 0x008ee200000e0000 */
[----:B-1----:R-:W-:-:S04]  /*0db0*/  FADD R4, R17, R6 ;  /* 0x0000000611047221 */ /* 0x002fc80000000000 */
[C---:B------:R-:W-:Y:S01]  /*0dc0*/  FMUL R7, R4.reuse, 0.25 ;  /* 0x3e80000004077820 */ /* 0x040fe20000400000 */
[C---:B------:R-:W-:Y:S01]  /*0dd0*/  FSETP.GEU.AND P2, PT, |R4|.reuse, 1.175494350822287508e-38, PT ;  /* 0x008000000400780b */ /* 0x040fe20003f4e200 */
[----:B------:R-:W1:Y:S01]  /*0de0*/  SHFL.BFLY PT, R5, R4, 0x4, 0x1f ;  /* 0x0c801f0004057f89 */ /* 0x000e6200000e0000 */
[----:B------:R-:W-:Y:S01]  /*0df0*/  FSETP.GT.AND P0, PT, |R4|, 8.50705917302346158658e+37, PT ;  /* 0x7e8000000400780b */ /* 0x000fe20003f04200 */
[----:B--2---:R-:W-:Y:S01]  /*0e00*/  FADD R2, -R15, R2 ;  /* 0x000000020f027221 */ /* 0x004fe20000000100 */
[----:B---3--:R-:W-:Y:S02]  /*0e10*/  FADD R9, R18, R9 ;  /* 0x0000000912097221 */ /* 0x008fe40000000000 */
[----:B------:R-:W-:Y:S01]  /*0e20*/  FSEL R7, R7, R4, P0 ;  /* 0x0000000407077208 */ /* 0x000fe20000000000 */
[----:B------:R-:W-:-:S04]  /*0e30*/  FMUL R8, R2, R2 ;  /* 0x0000000202087220 */ /* 0x000fc80000400000 */
[----:B------:R-:W-:Y:S02]  /*0e40*/  FMUL R8, R17, R8 ;  /* 0x0000000811087220 */ /* 0x000fe40000400000 */
[----:B------:R-:W-:Y:S02]  /*0e50*/  @!P2 FMUL R7, R7, 16777216 ;  /* 0x4b8000000707a820 */ /* 0x000fe40000400000 */
[----:B------:R-:W-:-:S04]  /*0e60*/  @P0 FMUL R6, R6, 0.25 ;  /* 0x3e80000006060820 */ /* 0x000fc80000400000 */
[----:B------:R-:W2:Y:S01]  /*0e70*/  MUFU.RCP R7, R7 ;  /* 0x0000000700077308 */ /* 0x000ea20000001000 */
[----:B------:R-:W-:Y:S01]  /*0e80*/  @!P2 FMUL R6, R6, 16777216 ;  /* 0x4b8000000606a820 */ /* 0x000fe20000400000 */
[C---:B------:R-:W-:Y:S01]  /*0e90*/  FSETP.NEU.AND P2, PT, R4.reuse, RZ, PT ;  /* 0x000000ff0400720b */ /* 0x040fe20003f4d000 */
[----:B-1----:R-:W-:-:S04]  /*0ea0*/  FADD R0, R4, R5 ;  /* 0x0000000504007221 */ /* 0x002fc80000000000 */
[C---:B------:R-:W-:Y:S01]  /*0eb0*/  FMUL R11, R0.reuse, 0.25 ;  /* 0x3e800000000b7820 */ /* 0x040fe20000400000 */
[C---:B------:R-:W-:Y:S02]  /*0ec0*/  FSETP.GEU.AND P3, PT, |R0|.reuse, 1.175494350822287508e-38, PT ;  /* 0x008000000000780b */ /* 0x040fe40003f6e200 */
[----:B------:R-:W-:Y:S01]  /*0ed0*/  FSETP.GT.AND P0, PT, |R0|, 8.50705917302346158658e+37, PT ;  /* 0x7e8000000000780b */ /* 0x000fe20003f04200 */
[----:B--2---:R-:W-:Y:S02]  /*0ee0*/  FMUL R6, R7, R6 ;  /* 0x0000000607067220 */ /* 0x004fe40000400000 */
[----:B------:R-:W1:Y:S01]  /*0ef0*/  SHFL.BFLY PT, R7, R0, 0x2, 0x1f ;  /* 0x0c401f0000077f89 */ /* 0x000e6200000e0000 */
[----:B------:R-:W-:Y:S02]  /*0f00*/  FSEL R11, R11, R0, P0 ;  /* 0x000000000b0b7208 */ /* 0x000fe40000000000 */
[----:B------:R-:W-:Y:S02]  /*0f10*/  FSEL R6, R6, RZ, P2 ;  /* 0x000000ff06067208 */ /* 0x000fe40001000000 */
[----:B------:R-:W-:-:S03]  /*0f20*/  FSETP.NEU.AND P2, PT, R0, RZ, PT ;  /* 0x000000ff0000720b */ /* 0x000fc60003f4d000 */
[----:B------:R-:W-:Y:S01]  /*0f30*/  @!P3 FMUL R11, R11, 16777216 ;  /* 0x4b8000000b0bb820 */ /* 0x000fe20000400000 */
[----:B------:R-:W-:Y:S01]  /*0f40*/  FFMA R15, R2, R6, R15 ;  /* 0x00000006020f7223 */ /* 0x000fe2000000000f */
[----:B------:R-:W-:Y:S01]  /*0f50*/  FFMA R8, R6, R8, R9 ;  /* 0x0000000806087223 */ /* 0x000fe20000000009 */
[----:B------:R-:W-:Y:S01]  /*0f60*/  @P0 FMUL R5, R5, 0.25 ;  /* 0x3e80000005050820 */ /* 0x000fe20000400000 */
[----:B------:R-:W2:Y:S02]  /*0f70*/  MUFU.RCP R6, R11 ;  /* 0x0000000b00067308 */ /* 0x000ea40000001000 */
[----:B------:R-:W3:Y:S01]  /*0f80*/  SHFL.BFLY PT, R10, R15, 0x4, 0x1f ;  /* 0x0c801f000f0a7f89 */ /* 0x000ee200000e0000 */
[----:B------:R-:W-:-:S03]  /*0f90*/  @!P3 FMUL R5, R5, 16777216 ;  /* 0x4b8000000505b820 */ /* 0x000fc60000400000 */
[----:B------:R-:W4:Y:S01]  /*0fa0*/  SHFL.BFLY PT, R9, R8, 0x4, 0x1f ;  /* 0x0c801f0008097f89 */ /* 0x000f2200000e0000 */
[----:B-1----:R-:W-:Y:S01]  /*0fb0*/  FADD R2, R0, R7 ;  /* 0x0000000700027221 */ /* 0x002fe20000000000 */
[----:B--2---:R-:W-:-:S03]  /*0fc0*/  FMUL R6, R6, R5 ;  /* 0x0000000506067220 */ /* 0x004fc60000400000 */
[C---:B------:R-:W-:Y:S01]  /*0fd0*/  FMUL R5, R2.reuse, 0.25 ;  /* 0x3e80000002057820 */ /* 0x040fe20000400000 */
[C---:B------:R-:W-:Y:S02]  /*0fe0*/  FSETP.GEU.AND P3, PT, |R2|.reuse, 1.175494350822287508e-38, PT ;  /* 0x008000000200780b */ /* 0x040fe40003f6e200 */
[----:B------:R-:W-:Y:S02]  /*0ff0*/  FSETP.GT.AND P0, PT, |R2|, 8.50705917302346158658e+37, PT ;  /* 0x7e8000000200780b */ /* 0x000fe40003f04200 */
[----:B------:R-:W-:Y:S02]  /*1000*/  FSEL R6, R6, RZ, P2 ;  /* 0x000000ff06067208 */ /* 0x000fe40001000000 */
[----:B------:R-:W-:Y:S01]  /*1010*/  FSEL R17, R5, R2, P0 ;  /* 0x0000000205117208 */ /* 0x000fe20000000000 */
[----:B---3--:R-:W-:Y:S01]  /*1020*/  FADD R10, -R15, R10 ;  /* 0x0000000a0f0a7221 */ /* 0x008fe20000000100 */
[----:B------:R-:W1:Y:S03]  /*1030*/  SHFL.BFLY PT, R5, R2, 0x1, 0x1f ;  /* 0x0c201f0002057f89 */ /* 0x000e6600000e0000 */
[C---:B------:R-:W-:Y:S01]  /*1040*/  FMUL R11, R10.reuse, R10 ;  /* 0x0000000a0a0b7220 */ /* 0x040fe20000400000 */
[----:B------:R-:W-:Y:S01]  /*1050*/  FFMA R10, R10, R6, R15 ;  /* 0x000000060a0a7223 */ /* 0x000fe2000000000f */
[----:B------:R-:W-:Y:S01]  /*1060*/  @!P3 FMUL R17, R17, 16777216 ;  /* 0x4b8000001111b820 */ /* 0x000fe20000400000 */
[----:B----4-:R-:W-:Y:S01]  /*1070*/  FADD R9, R8, R9 ;  /* 0x0000000908097221 */ /* 0x010fe20000000000 */
[----:B------:R-:W-:Y:S01]  /*1080*/  FMUL R11, R4, R11 ;  /* 0x0000000b040b7220 */ /* 0x000fe20000400000 */
[----:B------:R-:W-:Y:S01]  /*1090*/  @P0 FMUL R7, R7, 0.25 ;  /* 0x3e80000007070820 */ /* 0x000fe20000400000 */
[----:B------:R-:W2:Y:S01]  /*10a0*/  SHFL.BFLY PT, R15, R10, 0x2, 0x1f ;  /* 0x0c401f000a0f7f89 */ /* 0x000ea200000e0000 */
[----:B------:R-:W3:Y:S01]  /*10b0*/  MUFU.RCP R4, R17 ;  /* 0x0000001100047308 */ /* 0x000ee20000001000 */
[----:B------:R-:W-:Y:S01]  /*10c0*/  FFMA R9, R6, R11, R9 ;  /* 0x0000000b06097223 */ /* 0x000fe20000000009 */
[----:B------:R-:W-:Y:S01]  /*10d0*/  @!P3 FMUL R7, R7, 16777216 ;  /* 0x4b8000000707b820 */ /* 0x000fe20000400000 */
[----:B------:R-:W-:-:S03]  /*10e0*/  FSETP.NEU.AND P0, PT, R2, RZ, PT ;  /* 0x000000ff0200720b */ /* 0x000fc60003f0d000 */
[----:B------:R-:W4:Y:S01]  /*10f0*/  SHFL.BFLY PT, R6, R9, 0x2, 0x1f ;  /* 0x0c401f0009067f89 */ /* 0x000f2200000e0000 */
[----:B---3--:R-:W-:Y:S01]  /*1100*/  FMUL R4, R4, R7 ;  /* 0x0000000704047220 */ /* 0x008fe20000400000 */
[----:B-1----:R-:W-:-:S04]  /*1110*/  FADD R7, R2, R5 ;  /* 0x0000000502077221 */ /* 0x002fc80000000000 */
[----:B------:R-:W-:Y:S01]  /*1120*/  FSEL R8, R4, RZ, P0 ;  /* 0x000000ff04087208 */ /* 0x000fe20000000000 */
[C---:B------:R-:W-:Y:S01]  /*1130*/  FMUL R18, R7.reuse, 0.25 ;  /* 0x3e80000007127820 */ /* 0x040fe20000400000 */
[C---:B------:R-:W-:Y:S01]  /*1140*/  FSETP.GEU.AND P2, PT, |R7|.reuse, 1.175494350822287508e-38, PT ;  /* 0x008000000700780b */ /* 0x040fe20003f4e200 */
[----:B--2---:R-:W-:Y:S01]  /*1150*/  FADD R15, -R10, R15 ;  /* 0x0000000f0a0f7221 */ /* 0x004fe20000000100 */
[----:B------:R-:W-:-:S03]  /*1160*/  FSETP.GT.AND P0, PT, |R7|, 8.50705917302346158658e+37, PT ;  /* 0x7e8000000700780b */ /* 0x000fc60003f04200 */
[C---:B------:R-:W-:Y:S01]  /*1170*/  FFMA R4, R15.reuse, R8, R10 ;  /* 0x000000080f047223 */ /* 0x040fe2000000000a */
[----:B------:R-:W-:Y:S01]  /*1180*/  FMUL R15, R15, R15 ;  /* 0x0000000f0f0f7220 */ /* 0x000fe20000400000 */
[----:B------:R-:W-:Y:S01]  /*1190*/  FSEL R18, R18, R7, P0 ;  /* 0x0000000712127208 */ /* 0x000fe20000000000 */
[----:B----4-:R-:W-:Y:S02]  /*11a0*/  FADD R9, R9, R6 ;  /* 0x0000000609097221 */ /* 0x010fe40000000000 */
[----:B------:R-:W-:Y:S01]  /*11b0*/  FMUL R15, R0, R15 ;  /* 0x0000000f000f7220 */ /* 0x000fe20000400000 */
[----:B------:R-:W1:Y:S02]  /*11c0*/  SHFL.BFLY PT, R11, R4, 0x1, 0x1f ;  /* 0x0c201f00040b7f89 */ /* 0x000e6400000e0000 */
[----:B------:R-:W-:Y:S01]  /*11d0*/  @!P2 FMUL R18, R18, 16777216 ;  /* 0x4b8000001212a820 */ /* 0x000fe20000400000 */
[----:B------:R-:W-:Y:S01]  /*11e0*/  FFMA R9, R8, R15, R9 ;  /* 0x0000000f08097223 */ /* 0x000fe20000000009 */
[----:B------:R-:W-:Y:S01]  /*11f0*/  @P0 FMUL R5, R5, 0.25 ;  /* 0x3e80000005050820 */ /* 0x000fe20000400000 */
[----:B------:R-:W-:-:S03]  /*1200*/  LOP3.LUT P0, RZ, R20, 0xf, RZ, 0xc0, !PT ;  /* 0x0000000f14ff7812 */ /* 0x000fc6000780c0ff */
[----:B------:R-:W2:Y:S01]  /*1210*/  SHFL.BFLY PT, R0, R9, 0x1, 0x1f ;  /* 0x0c201f0009007f89 */ /* 0x000ea200000e0000 */
[----:B------:R-:W3:Y:S01]  /*1220*/  MUFU.RCP R18, R18 ;  /* 0x0000001200127308 */ /* 0x000ee20000001000 */
[----:B------:R-:W-:Y:S01]  /*1230*/  @!P2 FMUL R5, R5, 16777216 ;  /* 0x4b8000000505a820 */ /* 0x000fe20000400000 */
[----:B------:R-:W-:Y:S02]  /*1240*/  FSETP.NEU.AND P2, PT, R7, RZ, PT ;  /* 0x000000ff0700720b */ /* 0x000fe40003f4d000 */
[----:B------:R-:W-:Y:S01]  /*1250*/  ISETP.LT.AND P0, PT, R20, 0x10, !P0 ;  /* 0x000000101400780c */ /* 0x000fe20004701270 */
[----:B-1----:R-:W-:Y:S01]  /*1260*/  FADD R11, -R4, R11 ;  /* 0x0000000b040b7221 */ /* 0x002fe20000000100 */
[----:B---3--:R-:W-:-:S11]  /*1270*/  FMUL R5, R18, R5 ;  /* 0x0000000512057220 */ /* 0x008fd60000400000 */
[----:B------:R1:W-:Y:S01]  /*1280*/  @P0 STS [R16+UR4+0x80], R7 ;  /* 0x0000800710000988 */ /* 0x0003e20008000804 */
[----:B------:R-:W-:Y:S01]  /*1290*/  FMUL R15, R11, R11 ;  /* 0x0000000b0b0f7220 */ /* 0x000fe20000400000 */
[----:B------:R-:W-:Y:S01]  /*12a0*/  FSEL R5, R5, RZ, P2 ;  /* 0x000000ff05057208 */ /* 0x000fe20001000000 */
[----:B--2---:R-:W-:Y:S02]  /*12b0*/  FADD R0, R9, R0 ;  /* 0x0000000009007221 */ /* 0x004fe40000000000 */
[----:B------:R-:W-:Y:S02]  /*12c0*/  FMUL R15, R2, R15 ;  /* 0x0000000f020f7220 */ /* 0x000fe40000400000 */
[----:B------:R-:W-:Y:S01]  /*12d0*/  FFMA R9, R11, R5, R4 ;  /* 0x000000050b097223 */ /* 0x000fe20000000004 */
[----:B-1----:R-:W-:Y:S01]  /*12e0*/  CS2R R6, SRZ ;  /* 0x0000000000067805 */ /* 0x002fe2000001ff00 */
[----:B------:R-:W-:Y:S01]  /*12f0*/  FFMA R15, R5, R15, R0 ;  /* 0x0000000f050f7223 */ /* 0x000fe20000000000 */
[----:B------:R-:W1:Y:S01]  /*1300*/  LDC.64 R10, c[0x0][0x218] ;  /* 0x00008600ff0a7b82 */ /* 0x000e620000000a00 */
[----:B------:R-:W-:Y:S01]  /*1310*/  CS2R R4, SRZ ;  /* 0x0000000000047805 */ /* 0x000fe2000001ff00 */
[----:B------:R-:W-:Y:S04]  /*1320*/  @P0 STS [R16+UR4], R9 ;  /* 0x0000000910000988 */ /* 0x000fe80008000804 */
[----:B------:R-:W-:Y:S02]  /*1330*/  @P0 STS [R16+UR4+0x40], R15 ;  /* 0x0000400f10000988 */ /* 0x000fe40008000804 */
[----:B------:R-:W-:Y:S01]  /*1340*/  BAR.SYNC.DEFER_BLOCKING 0x0 ;  /* 0x0000000000007b1d */ /* 0x000fe20000010000 */
[----:B------:R-:W-:-:S04]  /*1350*/  LOP3.LUT P0, RZ, R20, 0x1ff, RZ, 0xc0, !PT ;  /* 0x000001ff14ff7812 */ /* 0x000fc8000780c0ff */
[C---:B------:R-:W-:Y:S01]  /*1360*/  ISETP.LT.AND P0, PT, R3.reuse, 0x100, !P0 ;  /* 0x000001000300780c */ /* 0x040fe20004701270 */
[----:B-1----:R-:W-:Y:S01]  /*1370*/  IMAD.WIDE R10, R3, 0x4, R10 ;  /* 0x00000004030a7825 */ /* 0x002fe200078e020a */
[----:B------:R-:W1:Y:S04]  /*1380*/  LDS R2, [UR4] ;  /* 0x00000004ff027984 */ /* 0x000e680008000800 */
[----:B------:R-:W2:Y:S07]  /*1390*/  LDS R0, [UR4+0x40] ;  /* 0x00004004ff007984 */ /* 0x000eae0008000800 */
[----:B-1----:R1:W-:Y:S04]  /*13a0*/  @P0 STG.E desc[UR6][R10.64], R2 ;  /* 0x000000020a000986 */ /* 0x0023e8000c101906 */
[----:B------:R-:W3:Y:S01]  /*13b0*/  @!P1 LDG.E.EF.128 R4, desc[UR6][R12.64] ;  /* 0x000000060c049981 */ /* 0x000ee2000c0e1d00 */
[----:B------:R-:W-:-:S05]  /*13c0*/  MOV R9, 0x39800000 ;  /* 0x3980000000097802 */ /* 0x000fca0000000f00 */
[----:B--2---:R-:W-:Y:S02]  /*13d0*/  FFMA R0, R0, R9, 0.0010000000474974513054 ;  /* 0x3a83126f00007423 */ /* 0x004fe40000000009 */
[----:B------:R-:W2:Y:S01]  /*13e0*/  LDC.64 R8, c[0x0][0x220] ;  /* 0x00008800ff087b82 */ /* 0x000ea20000000a00 */
[----:B-1----:R-:W-:-:S03]  /*13f0*/  CS2R R10, SRZ ;  /* 0x00000000000a7805 */ /* 0x002fc6000001ff00 */
[----:B------:R-:W1:Y:S01]  /*1400*/  MUFU.RSQ R0, R0 ;  /* 0x0000000000007308 */ /* 0x000e620000001400 */
[----:B---3--:R-:W-:Y:S02]  /*1410*/  SEL R15, R4, RZ, !P1 ;  /* 0x000000ff040f7207 */ /* 0x008fe40004800000 */
[----:B------:R-:W-:Y:S02]  /*1420*/  SEL R5, R5, RZ, !P1 ;  /* 0x000000ff05057207 */ /* 0x000fe40004800000 */
[----:B------:R-:W-:Y:S01]  /*1430*/  SEL R17, R6, RZ, !P1 ;  /* 0x000000ff06117207 */ /* 0x000fe20004800000 */
[C---:B------:R-:W-:Y:S01]  /*1440*/  FADD R15, -R2.reuse, R15 ;  /* 0x0000000f020f7221 */ /* 0x040fe20000000100 */
[----:B------:R-:W-:Y:S01]  /*1450*/  SEL R7, R7, RZ, !P1 ;  /* 0x000000ff07077207 */ /* 0x000fe20004800000 */
[C---:B------:R-:W-:Y:S02]  /*1460*/  FADD R5, -R2.reuse, R5 ;  /* 0x0000000502057221 */ /* 0x040fe40000000100 */
[----:B------:R-:W-:Y:S01]  /*1470*/  FADD R17, -R2, R17 ;  /* 0x0000001102117221 */ /* 0x000fe20000000100 */
[----:B-1----:R-:W-:Y:S01]  /*1480*/  FMUL R4, R0, R15 ;  /* 0x0000000f00047220 */ /* 0x002fe20000400000 */
[----:B------:R-:W-:Y:S01]  /*1490*/  FADD R7, -R2, R7 ;  /* 0x0000000702077221 */ /* 0x000fe20000000100 */
[C---:B------:R-:W-:Y:S01]  /*14a0*/  FMUL R5, R0.reuse, R5 ;  /* 0x0000000500057220 */ /* 0x040fe20000400000 */
[----:B------:R-:W-:Y:S01]  /*14b0*/  FMUL R6, R0, R17 ;  /* 0x0000001100067220 */ /* 0x000fe20000400000 */
[----:B--2---:R-:W-:-:S04]  /*14c0*/  IMAD.WIDE R14, R14, 0x4, R8 ;  /* 0x000000040e0e7825 */ /* 0x004fc800078e0208 */
[----:B------:R-:W-:Y:S01]  /*14d0*/  FMUL R7, R0, R7 ;  /* 0x0000000700077220 */ /* 0x000fe20000400000 */
[----:B------:R-:W-:Y:S02]  /*14e0*/  FSETP.GT.AND P2, PT, R4, RZ, PT ;  /* 0x000000ff0400720b */ /* 0x000fe40003f44000 */
[----:B------:R-:W-:Y:S02]  /*14f0*/  CS2R R8, SRZ ;  /* 0x0000000000087805 */ /* 0x000fe4000001ff00 */
[----:B------:R-:W-:Y:S02]  /*1500*/  FSETP.GT.AND P3, PT, R5, RZ, PT ;  /* 0x000000ff0500720b */ /* 0x000fe40003f64000 */
[----:B------:R-:W-:Y:S02]  /*1510*/  FSETP.GT.AND P4, PT, R6, RZ, PT ;  /* 0x000000ff0600720b */ /* 0x000fe40003f84000 */
[----:B------:R-:W-:-:S05]  /*1520*/  FSETP.GT.AND P5, PT, R7, RZ, PT ;  /* 0x000000ff0700720b */ /* 0x000fca0003fa4000 */
[----:B------:R-:W-:-:S04]  /*1530*/  @!P2 FMUL R4, R4, 0.20000000298023223877 ;  /* 0x3e4ccccd0404a820 */ /* 0x000fc80000400000 */
[----:B------:R-:W-:Y:S02]  /*1540*/  @!P3 FMUL R5, R5, 0.20000000298023223877 ;  /* 0x3e4ccccd0505b820 */ /* 0x000fe40000400000 */
[----:B------:R-:W-:Y:S02]  /*1550*/  @!P4 FMUL R6, R6, 0.20000000298023223877 ;  /* 0x3e4ccccd0606c820 */ /* 0x000fe40000400000 */
[----:B------:R-:W-:-:S05]  /*1560*/  @!P5 FMUL R7, R7, 0.20000000298023223877 ;  /* 0x3e4ccccd0707d820 */ /* 0x000fca0000400000 */
[----:B------:R1:W-:Y:S01]  /*1570*/  @!P1 STG.E.128 desc[UR6][R14.64], R4 ;  /* 0x000000040e009986 */ /* 0x0003e2000c101d06 */
[----:B------:R-:W-:Y:S05]  /*1580*/  @P1 BRA `(.L_x_0) ;  /* 0x0000000000041947 */ /* 0x000fea0003800000 */
[----:B------:R2:W5:Y:S02]  /*1590*/  LDG.E.EF.128 R8, desc[UR6][R12.64+0x2000] ;  /* 0x002000060c087981 */ /* 0x000564000c0e1d00 */
.L_x_0:
[----:B-1---5:R-:W-:Y:S02]  /*15a0*/  SEL R5, R8, RZ, !P1 ;  /* 0x000000ff08057207 */ /* 0x022fe40004800000 */
[----:B------:R-:W-:Y:S02]  /*15b0*/  SEL R7, R10, RZ, !P1 ;  /* 0x000000ff0a077207 */ /* 0x000fe40004800000 */
[----:B------:R-:W-:Y:S01]  /*15c0*/  SEL R9, R9, RZ, !P1 ;  /* 0x000000ff09097207 */ /* 0x000fe20004800000 */
[C---:B------:R-:W-:Y:S01]  /*15d0*/  FADD R5, -R2.reuse, R5 ;  /* 0x0000000502057221 */ /* 0x040fe20000000100 */
[----:B------:R-:W-:Y:S01]  /*15e0*/  SEL R11, R11, RZ, !P1 ;  /* 0x000000ff0b0b7207 */ /* 0x000fe20004800000 */
[C---:B------:R-:W-:Y:S02]  /*15f0*/  FADD R7, -R2.reuse, R7 ;  /* 0x0000000702077221 */ /* 0x040fe40000000100 */
[----:B--2---:R-:W-:Y:S01]  /*1600*/  FADD R13, -R2, R9 ;  /* 0x00000009020d7221 */ /* 0x004fe20000000100 */
[----:B------:R-:W-:Y:S01]  /*1610*/  FMUL R4, R0, R5 ;  /* 0x0000000500047220 */ /* 0x000fe20000400000 */
[----:B------:R-:W-:Y:S01]  /*1620*/  FADD R11, -R2, R11 ;  /* 0x0000000b020b7221 */ /* 0x000fe20000000100 */
[C---:B------:R-:W-:Y:S01]  /*1630*/  FMUL R6, R0.reuse, R7 ;  /* 0x0000000700067220 */ /* 0x040fe20000400000 */
[C---:B------:R-:W-:Y:S01]  /*1640*/  FMUL R5, R0.reuse, R13 ;  /* 0x0000000d00057220 */ /* 0x040fe20000400000 */
[----:B------:R-:W1:Y:S01]  /*1650*/  LDC.64 R8, c[0x0][0x228] ;  /* 0x00008a00ff087b82 */ /* 0x000e620000000a00 */
[----:B------:R-:W-:Y:S01]  /*1660*/  FMUL R7, R0, R11 ;  /* 0x0000000b00077220 */ /* 0x000fe20000400000 */
[----:B------:R-:W-:-:S02]  /*1670*/  FSETP.GT.AND P2, PT, R4, RZ, PT ;  /* 0x000000ff0400720b */ /* 0x000fc40003f44000 */
[----:B------:R-:W-:Y:S02]  /*1680*/  FSETP.GT.AND P3, PT, R5, RZ, PT ;  /* 0x000000ff0500720b */ /* 0x000fe40003f64000 */
[----:B------:R-:W-:Y:S02]  /*1690*/  FSETP.GT.AND P4, PT, R6, RZ, PT ;  /* 0x000000ff0600720b */ /* 0x000fe40003f84000 */
[----:B------:R-:W-:-:S07]  /*16a0*/  FSETP.GT.AND P5, PT, R7, RZ, PT ;  /* 0x000000ff0700720b */ /* 0x000fce0003fa4000 */
[----:B------:R-:W-:Y:S02]  /*16b0*/  @!P2 FMUL R4, R4, 0.20000000298023223877 ;  /* 0x3e4ccccd0404a820 */ /* 0x000fe40000400000 */
[----:B------:R-:W-:Y:S02]  /*16c0*/  @!P3 FMUL R5, R5, 0.20000000298023223877 ;  /* 0x3e4ccccd0505b820 */ /* 0x000fe40000400000 */
[----:B------:R-:W-:Y:S02]  /*16d0*/  @!P4 FMUL R6, R6, 0.20000000298023223877 ;  /* 0x3e4ccccd0606c820 */ /* 0x000fe40000400000 */
[----:B------:R-:W-:Y:S01]  /*16e0*/  @!P5 FMUL R7, R7, 0.20000000298023223877 ;  /* 0x3e4ccccd0707d820 */ /* 0x000fe20000400000 */
[----:B-1----:R-:W-:-:S04]  /*16f0*/  IMAD.WIDE R2, R3, 0x4, R8 ;  /* 0x0000000403027825 */ /* 0x002fc800078e0208 */
[----:B------:R1:W-:Y:S01]  /*1700*/  @!P1 STG.E.128 desc[UR6][R14.64+0x2000], R4 ;  /* 0x002000040e009986 */ /* 0x0003e2000c101d06 */
[----:B------:R-:W-:Y:S05]  /*1710*/  @!P0 EXIT ;  /* 0x000000000000894d */ /* 0x000fea0003800000 */
[----:B------:R-:W-:Y:S01]  /*1720*/  STG.E desc[UR6][R2.64], R0 ;  /* 0x0000000002007986 */ /* 0x000fe2000c101906 */
[----:B------:R-:W-:Y:S05]  /*1730*/  EXIT ;  /* 0x000000000000794d */ /* 0x000fea0003800000 */
.L_x_1:
[----:B------:R-:W-:-:S00]  /*1740*/  BRA `(.L_x_1) ;  /* 0xfffffffc00fc7947 */ /* 0x000fc0000383ffff */
[----:B------:R-:W-:-:S00]  /*1750*/  NOP ;  /* 0x0000000000007918 */ /* 0x000fc00000000000 */
        /* <DEDUP_REMOVED lines=10> */
.L_x_2:


//--------------------- .nv.global.init           --------------------------
	.section	.nv.global.init,"aw",@progbits
.nv.global.init:
	.type		_$_str,@object
	.size		_$_str,(.L_0 - _$_str)
_$_str:
        /*0000*/ 	.byte	0x5f, 0x5f, 0x43, 0x55, 0x44, 0x41, 0x5f, 0x46, 0x54, 0x5a, 0x00
.L_0:


//--------------------- .nv.shared.triton_red_fused__native_batch_norm_legit_leaky_relu_0 --------------------------
	.section	.nv.shared.triton_red_fused__native_batch_norm_legit_leaky_relu_0,"aw",@nobits
	.sectionflags	@""
	.align	16
	.zero		1024


//--------------------- .nv.constant0.triton_red_fused__native_batch_norm_legit_leaky_relu_0 --------------------------
	.section	.nv.constant0.triton_red_fused__native_batch_norm_legit_leaky_relu_0,"a",@progbits
	.sectionflags	@""
	.align	4
.nv.constant0.triton_red_fused__native_batch_norm_legit_leaky_relu_0:
	.zero		568
